//
// Generated by NVIDIA NVVM Compiler
//
// Compiler Build ID: CL-36424714
// Cuda compilation tools, release 13.0, V13.0.88
// Based on NVVM 20.0.0
//

.version 9.0
.target sm_100
.address_size 64

	// .globl	_Z9graphletsPiiS_S_iP11EDGE_OUTPUT

.visible .entry _Z9graphletsPiiS_S_iP11EDGE_OUTPUT(
	.param .u64 .ptr .align 1 _Z9graphletsPiiS_S_iP11EDGE_OUTPUT_param_0,
	.param .u32 _Z9graphletsPiiS_S_iP11EDGE_OUTPUT_param_1,
	.param .u64 .ptr .align 1 _Z9graphletsPiiS_S_iP11EDGE_OUTPUT_param_2,
	.param .u64 .ptr .align 1 _Z9graphletsPiiS_S_iP11EDGE_OUTPUT_param_3,
	.param .u32 _Z9graphletsPiiS_S_iP11EDGE_OUTPUT_param_4,
	.param .u64 .ptr .align 1 _Z9graphletsPiiS_S_iP11EDGE_OUTPUT_param_5
)
{
	.reg .pred 	%p<13>;
	.reg .b32 	%r<48>;
	.reg .b64 	%rd<22>;

	ld.param.u64 	%rd2, [_Z9graphletsPiiS_S_iP11EDGE_OUTPUT_param_0];
	ld.param.u64 	%rd3, [_Z9graphletsPiiS_S_iP11EDGE_OUTPUT_param_2];
	ld.param.u64 	%rd5, [_Z9graphletsPiiS_S_iP11EDGE_OUTPUT_param_3];
	ld.param.u32 	%r29, [_Z9graphletsPiiS_S_iP11EDGE_OUTPUT_param_4];
	ld.param.u64 	%rd4, [_Z9graphletsPiiS_S_iP11EDGE_OUTPUT_param_5];
	cvta.to.global.u64 	%rd1, %rd5;
	mov.u32 	%r30, %ctaid.x;
	mov.u32 	%r31, %ntid.x;
	mov.u32 	%r32, %tid.x;
	mad.lo.s32 	%r1, %r30, %r31, %r32;
	setp.ge.s32 	%p1, %r1, %r29;
	@%p1 bra 	$L__BB0_14;
	cvta.to.global.u64 	%rd6, %rd3;
	cvta.to.global.u64 	%rd7, %rd2;
	mul.wide.s32 	%rd8, %r1, 4;
	add.s64 	%rd9, %rd6, %rd8;
	ld.global.u32 	%r2, [%rd9];
	add.s64 	%rd10, %rd1, %rd8;
	ld.global.u32 	%r3, [%rd10];
	mul.wide.s32 	%rd11, %r2, 4;
	add.s64 	%rd12, %rd7, %rd11;
	ld.global.u32 	%r42, [%rd12];
	ld.global.u32 	%r5, [%rd12+4];
	mul.wide.s32 	%rd13, %r3, 4;
	add.s64 	%rd14, %rd7, %rd13;
	ld.global.u32 	%r43, [%rd14];
	ld.global.u32 	%r35, [%rd14+4];
	setp.ge.s32 	%p2, %r42, %r5;
	setp.ge.s32 	%p3, %r43, %r35;
	mov.b32 	%r44, 0;
	and.pred  	%p4, %p2, %p3;
	mov.u32 	%r45, %r44;
	@%p4 bra 	$L__BB0_13;
	mov.b32 	%r45, 0;
	mov.u32 	%r44, %r45;
$L__BB0_3:
	mul.wide.s32 	%rd15, %r42, 4;
	add.s64 	%rd16, %rd1, %rd15;
	ld.global.u32 	%r12, [%rd16];
	setp.ne.s32 	%p5, %r12, %r3;
	@%p5 bra 	$L__BB0_5;
	add.s32 	%r42, %r42, 1;
	bra.uni 	$L__BB0_12;
$L__BB0_5:
	mul.wide.s32 	%rd17, %r43, 4;
	add.s64 	%rd18, %rd1, %rd17;
	ld.global.u32 	%r14, [%rd18];
	setp.ne.s32 	%p6, %r14, %r2;
	@%p6 bra 	$L__BB0_7;
	add.s32 	%r43, %r43, 1;
	bra.uni 	$L__BB0_12;
$L__BB0_7:
	setp.ge.s32 	%p7, %r12, %r14;
	@%p7 bra 	$L__BB0_9;
	add.s32 	%r45, %r45, 1;
	add.s32 	%r42, %r42, 1;
	bra.uni 	$L__BB0_12;
$L__BB0_9:
	setp.ge.s32 	%p8, %r14, %r12;
	@%p8 bra 	$L__BB0_11;
	add.s32 	%r45, %r45, 1;
	add.s32 	%r43, %r43, 1;
	bra.uni 	$L__BB0_12;
$L__BB0_11:
	setp.eq.s32 	%p9, %r12, %r14;
	selp.u32 	%r37, 1, 0, %p9;
	add.s32 	%r42, %r42, %r37;
	add.s32 	%r43, %r43, %r37;
	add.s32 	%r44, %r44, %r37;
$L__BB0_12:
	setp.lt.s32 	%p10, %r42, %r5;
	setp.lt.s32 	%p11, %r43, %r35;
	or.pred  	%p12, %p10, %p11;
	@%p12 bra 	$L__BB0_3;
$L__BB0_13:
	cvta.to.global.u64 	%rd19, %rd4;
	mul.wide.s32 	%rd20, %r1, 8;
	add.s64 	%rd21, %rd19, %rd20;
	st.global.u32 	[%rd21], %r44;
	st.global.u32 	[%rd21+4], %r45;
$L__BB0_14:
	ret;

}


// ===== COMPILED SASS (sm_100) =====

	.target	sm_100

	.elftype	@"ET_EXEC"


//--------------------- .note.nv.tkinfo           --------------------------
	.section	.note.nv.tkinfo,"",@"SHT_NOTE"
	.sectionflags	@"SHF_NOTE_NV_TKINFO"
	.tkinfo
        /*0018*/ 	.word	0x00000002
        /*0030*/ 	.string	""
        /*0030*/ 	.string	"ptxas"
        /*0030*/ 	.string	"Cuda compilation tools, release 13.0, V13.0.88"
        /*0030*/ 	.string	"Build cuda_13.0.r13.0/compiler.36424714_0"
        /*0030*/ 	.string	"-arch sm_100 -m 64 "



//--------------------- .note.nv.cuinfo           --------------------------
	.section	.note.nv.cuinfo,"",@"SHT_NOTE"
	.sectionflags	@"SHF_NOTE_NV_CUINFO"
        /*0018*/ 	.short	0x0002
        /*001a*/ 	.short	0x0064
        /*001c*/ 	.short	0x0082
	.zero		2


//--------------------- .nv.info                  --------------------------
	.section	.nv.info,"",@"SHT_CUDA_INFO"
	.align	4


	//----- nvinfo : EIATTR_REGCOUNT
	.align		4
        /*0000*/ 	.byte	0x04, 0x2f
        /*0002*/ 	.short	(.L_1 - .L_0)
	.align		4
.L_0:
        /*0004*/ 	.word	index@(_Z9graphletsPiiS_S_iP11EDGE_OUTPUT)
        /*0008*/ 	.word	0x00000018


	//----- nvinfo : EIATTR_FRAME_SIZE
	.align		4
.L_1:
        /*000c*/ 	.byte	0x04, 0x11
        /*000e*/ 	.short	(.L_3 - .L_2)
	.align		4
.L_2:
        /*0010*/ 	.word	index@(_Z9graphletsPiiS_S_iP11EDGE_OUTPUT)
        /*0014*/ 	.word	0x00000000


	//----- nvinfo : EIATTR_MIN_STACK_SIZE
	.align		4
.L_3:
        /*0018*/ 	.byte	0x04, 0x12
        /*001a*/ 	.short	(.L_5 - .L_4)
	.align		4
.L_4:
        /*001c*/ 	.word	index@(_Z9graphletsPiiS_S_iP11EDGE_OUTPUT)
        /*0020*/ 	.word	0x00000000
.L_5:


//--------------------- .nv.compat                --------------------------
	.section	.nv.compat,"",@"SHT_CUDA_COMPAT_INFO"
	.align	4
        /*0000*/ 	.byte	0x02, 0x09, 0x00, 0x00, 0x02, 0x02, 0x01, 0x00, 0x02, 0x05, 0x05, 0x00, 0x03, 0x07, 0x01, 0x01
        /*0010*/ 	.byte	0x02, 0x03, 0x00, 0x00, 0x02, 0x06, 0x01, 0x00, 0x04, 0x0b, 0x08, 0x00, 0x09, 0x00, 0x00, 0x00
        /*0020*/ 	.byte	0x00, 0x00, 0x00, 0x00


//--------------------- .nv.info._Z9graphletsPiiS_S_iP11EDGE_OUTPUT --------------------------
	.section	.nv.info._Z9graphletsPiiS_S_iP11EDGE_OUTPUT,"",@"SHT_CUDA_INFO"
	.sectionflags	@""
	.align	4


	//----- nvinfo : EIATTR_CUDA_API_VERSION
	.align		4
        /*0000*/ 	.byte	0x04, 0x37
        /*0002*/ 	.short	(.L_7 - .L_6)
.L_6:
        /*0004*/ 	.word	0x00000082


	//----- nvinfo : EIATTR_KPARAM_INFO
	.align		4
.L_7:
        /*0008*/ 	.byte	0x04, 0x17
        /*000a*/ 	.short	(.L_9 - .L_8)
.L_8:
        /*000c*/ 	.word	0x00000000
        /*0010*/ 	.short	0x0005
        /*0012*/ 	.short	0x0028
        /*0014*/ 	.byte	0x00, 0xf5, 0x21, 0x00


	//----- nvinfo : EIATTR_KPARAM_INFO
	.align		4
.L_9:
        /*0018*/ 	.byte	0x04, 0x17
        /*001a*/ 	.short	(.L_11 - .L_10)
.L_10:
        /*001c*/ 	.word	0x00000000
        /*0020*/ 	.short	0x0004
        /*0022*/ 	.short	0x0020
        /*0024*/ 	.byte	0x00, 0xf0, 0x11, 0x00


	//----- nvinfo : EIATTR_KPARAM_INFO
	.align		4
.L_11:
        /*0028*/ 	.byte	0x04, 0x17
        /*002a*/ 	.short	(.L_13 - .L_12)
.L_12:
        /*002c*/ 	.word	0x00000000
        /*0030*/ 	.short	0x0003
        /*0032*/ 	.short	0x0018
        /*0034*/ 	.byte	0x00, 0xf5, 0x21, 0x00


	//----- nvinfo : EIATTR_KPARAM_INFO
	.align		4
.L_13:
        /*0038*/ 	.byte	0x04, 0x17
        /*003a*/ 	.short	(.L_15 - .L_14)
.L_14:
        /*003c*/ 	.word	0x00000000
        /*0040*/ 	.short	0x0002
        /*0042*/ 	.short	0x0010
        /*0044*/ 	.byte	0x00, 0xf5, 0x21, 0x00


	//----- nvinfo : EIATTR_KPARAM_INFO
	.align		4
.L_15:
        /*0048*/ 	.byte	0x04, 0x17
        /*004a*/ 	.short	(.L_17 - .L_16)
.L_16:
        /*004c*/ 	.word	0x00000000
        /*0050*/ 	.short	0x0001
        /*0052*/ 	.short	0x0008
        /*0054*/ 	.byte	0x00, 0xf0, 0x11, 0x00


	//----- nvinfo : EIATTR_KPARAM_INFO
	.align		4
.L_17:
        /*0058*/ 	.byte	0x04, 0x17
        /*005a*/ 	.short	(.L_19 - .L_18)
.L_18:
        /*005c*/ 	.word	0x00000000
        /*0060*/ 	.short	0x0000
        /*0062*/ 	.short	0x0000
        /*0064*/ 	.byte	0x00, 0xf5, 0x21, 0x00


	//----- nvinfo : EIATTR_SPARSE_MMA_MASK
	.align		4
.L_19:
        /*0068*/ 	.byte	0x03, 0x50
        /*006a*/ 	.short	0x0000


	//----- nvinfo : EIATTR_MAXREG_COUNT
	.align		4
        /*006c*/ 	.byte	0x03, 0x1b
        /*006e*/ 	.short	0x00ff


	//----- nvinfo : EIATTR_MERCURY_ISA_VERSION
	.align		4
        /*0070*/ 	.byte	0x03, 0x5f
        /*0072*/ 	.short	0x0101


	//----- nvinfo : EIATTR_VRC_CTA_INIT_COUNT
	.align		4
        /*0074*/ 	.byte	0x02, 0x4a
	.zero		1
	.zero		1


	//----- nvinfo : EIATTR_EXIT_INSTR_OFFSETS
	.align		4
        /*0078*/ 	.byte	0x04, 0x1c
        /*007a*/ 	.short	(.L_21 - .L_20)


	//   ....[0]....
.L_20:
        /*007c*/ 	.word	0x00000070


	//   ....[1]....
        /*0080*/ 	.word	0x000003f0


	//----- nvinfo : EIATTR_CRS_STACK_SIZE
	.align		4
.L_21:
        /*0084*/ 	.byte	0x04, 0x1e
        /*0086*/ 	.short	(.L_23 - .L_22)
.L_22:
        /*0088*/ 	.word	0x00000000


	//----- nvinfo : EIATTR_CBANK_PARAM_SIZE
	.align		4
.L_23:
        /*008c*/ 	.byte	0x03, 0x19
        /*008e*/ 	.short	0x0030


	//----- nvinfo : EIATTR_PARAM_CBANK
	.align		4
        /*0090*/ 	.byte	0x04, 0x0a
        /*0092*/ 	.short	(.L_25 - .L_24)
	.align		4
.L_24:
        /*0094*/ 	.word	index@(.nv.constant0._Z9graphletsPiiS_S_iP11EDGE_OUTPUT)
        /*0098*/ 	.short	0x0380
        /*009a*/ 	.short	0x0030


	//----- nvinfo : EIATTR_SW_WAR
	.align		4
.L_25:
        /*009c*/ 	.byte	0x04, 0x36
        /*009e*/ 	.short	(.L_27 - .L_26)
.L_26:
        /*00a0*/ 	.word	0x00000008
.L_27:


//--------------------- .nv.callgraph             --------------------------
	.section	.nv.callgraph,"",@"SHT_CUDA_CALLGRAPH"
	.align	4
	.sectionentsize	8
	.align		4
        /*0000*/ 	.word	0x00000000
	.align		4
        /*0004*/ 	.word	0xffffffff
	.align		4
        /*0008*/ 	.word	0x00000000
	.align		4
        /*000c*/ 	.word	0xfffffffe
	.align		4
        /*0010*/ 	.word	0x00000000
	.align		4
        /*0014*/ 	.word	0xfffffffd
	.align		4
        /*0018*/ 	.word	0x00000000
	.align		4
        /*001c*/ 	.word	0xfffffffc


//--------------------- .text._Z9graphletsPiiS_S_iP11EDGE_OUTPUT --------------------------
	.section	.text._Z9graphletsPiiS_S_iP11EDGE_OUTPUT,"ax",@progbits
	.align	128
        .global         _Z9graphletsPiiS_S_iP11EDGE_OUTPUT
        .type           _Z9graphletsPiiS_S_iP11EDGE_OUTPUT,@function
        .size           _Z9graphletsPiiS_S_iP11EDGE_OUTPUT,(.L_x_6 - _Z9graphletsPiiS_S_iP11EDGE_OUTPUT)
        .other          _Z9graphletsPiiS_S_iP11EDGE_OUTPUT,@"STO_CUDA_ENTRY STV_DEFAULT"
_Z9graphletsPiiS_S_iP11EDGE_OUTPUT:
.text._Z9graphletsPiiS_S_iP11EDGE_OUTPUT:
[----:B------:R-:W-:Y:S01]  /*0000*/  LDC R1, c[0x0][0x37c] ;  /* 0x0000df00ff017b82 */ /* 0x000fe20000000800 */
[----:B------:R-:W0:Y:S07]  /*0010*/  S2R R3, SR_TID.X ;  /* 0x0000000000037919 */ /* 0x000e2e0000002100 */
[----:B------:R-:W0:Y:S01]  /*0020*/  S2UR UR4, SR_CTAID.X ;  /* 0x00000000000479c3 */ /* 0x000e220000002500 */
[----:B------:R-:W1:Y:S07]  /*0030*/  LDCU UR5, c[0x0][0x3a0] ;  /* 0x00007400ff0577ac */ /* 0x000e6e0008000800 */
[----:B------:R-:W0:Y:S02]  /*0040*/  LDC R0, c[0x0][0x360] ;  /* 0x0000d800ff007b82 */ /* 0x000e240000000800 */
[----:B0-----:R-:W-:-:S05]  /*0050*/  IMAD R0, R0, UR4, R3 ;  /* 0x0000000400007c24 */ /* 0x001fca000f8e0203 */
[----:B-1----:R-:W-:-:S13]  /*0060*/  ISETP.GE.AND P0, PT, R0, UR5, PT ;  /* 0x0000000500007c0c */ /* 0x002fda000bf06270 */
[----:B------:R-:W-:Y:S05]  /*0070*/  @P0 EXIT ;  /* 0x000000000000094d */ /* 0x000fea0003800000 */
[----:B------:R-:W0:Y:S01]  /*0080*/  LDC.64 R2, c[0x0][0x390] ;  /* 0x0000e400ff027b82 */ /* 0x000e220000000a00 */
[----:B------:R-:W1:Y:S07]  /*0090*/  LDCU.64 UR4, c[0x0][0x358] ;  /* 0x00006b00ff0477ac */ /* 0x000e6e0008000a00 */
[----:B------:R-:W2:Y:S08]  /*00a0*/  LDC.64 R4, c[0x0][0x398] ;  /* 0x0000e600ff047b82 */ /* 0x000eb00000000a00 */
[----:B------:R-:W3:Y:S01]  /*00b0*/  LDC.64 R8, c[0x0][0x380] ;  /* 0x0000e000ff087b82 */ /* 0x000ee20000000a00 */
[----:B0-----:R-:W-:-:S05]  /*00c0*/  IMAD.WIDE R2, R0, 0x4, R2 ;  /* 0x0000000400027825 */ /* 0x001fca00078e0202 */
[----:B-1----:R-:W3:Y:S01]  /*00d0*/  LDG.E R11, desc[UR4][R2.64] ;  /* 0x00000004020b7981 */ /* 0x002ee2000c1e1900 */
[----:B--2---:R-:W-:-:S05]  /*00e0*/  IMAD.WIDE R4, R0, 0x4, R4 ;  /* 0x0000000400047825 */ /* 0x004fca00078e0204 */
[----:B------:R-:W2:Y:S01]  /*00f0*/  LDG.E R13, desc[UR4][R4.64] ;  /* 0x00000004040d7981 */ /* 0x000ea2000c1e1900 */
[----:B---3--:R-:W-:-:S05]  /*0100*/  IMAD.WIDE R6, R11, 0x4, R8 ;  /* 0x000000040b067825 */ /* 0x008fca00078e0208 */
[----:B------:R-:W3:Y:S01]  /*0110*/  LDG.E R15, desc[UR4][R6.64] ;  /* 0x00000004060f7981 */ /* 0x000ee2000c1e1900 */
[----:B--2---:R-:W-:-:S03]  /*0120*/  IMAD.WIDE R8, R13, 0x4, R8 ;  /* 0x000000040d087825 */ /* 0x004fc600078e0208 */
[----:B------:R-:W3:Y:S04]  /*0130*/  LDG.E R10, desc[UR4][R6.64+0x4] ;  /* 0x00000404060a7981 */ /* 0x000ee8000c1e1900 */
[----:B------:R-:W2:Y:S04]  /*0140*/  LDG.E R17, desc[UR4][R8.64] ;  /* 0x0000000408117981 */ /* 0x000ea8000c1e1900 */
[----:B------:R-:W2:Y:S01]  /*0150*/  LDG.E R12, desc[UR4][R8.64+0x4] ;  /* 0x00000404080c7981 */ /* 0x000ea2000c1e1900 */
[----:B------:R-:W-:Y:S01]  /*0160*/  BSSY.RECONVERGENT B0, `(.L_x_0) ;  /* 0x0000024000007945 */ /* 0x000fe20003800200 */
[----:B------:R-:W-:-:S02]  /*0170*/  IMAD.MOV.U32 R19, RZ, RZ, RZ ;  /* 0x000000ffff137224 */ /* 0x000fc400078e00ff */
[----:B------:R-:W-:Y:S01]  /*0180*/  IMAD.MOV.U32 R21, RZ, RZ, RZ ;  /* 0x000000ffff157224 */ /* 0x000fe200078e00ff */
[----:B---3--:R-:W-:Y:S02]  /*0190*/  ISETP.GE.AND P1, PT, R15, R10, PT ;  /* 0x0000000a0f00720c */ /* 0x008fe40003f26270 */
[----:B--2---:R-:W-:-:S13]  /*01a0*/  ISETP.GE.AND P0, PT, R17, R12, PT ;  /* 0x0000000c1100720c */ /* 0x004fda0003f06270 */
[----:B------:R-:W-:Y:S05]  /*01b0*/  @P0 BRA P1, `(.L_x_1) ;  /* 0x0000000000780947 */ /* 0x000fea0000800000 */
[----:B------:R-:W0:Y:S01]  /*01c0*/  LDC.64 R2, c[0x0][0x398] ;  /* 0x0000e600ff027b82 */ /* 0x000e220000000a00 */
[----:B------:R-:W-:Y:S02]  /*01d0*/  HFMA2 R21, -RZ, RZ, 0, 0 ;  /* 0x00000000ff157431 */ /* 0x000fe400000001ff */
[----:B------:R-:W-:-:S07]  /*01e0*/  IMAD.MOV.U32 R19, RZ, RZ, RZ ;  /* 0x000000ffff137224 */ /* 0x000fce00078e00ff */
.L_x_4:
[----:B0-----:R-:W-:-:S05]  /*01f0*/  IMAD.WIDE R4, R15, 0x4, R2 ;  /* 0x000000040f047825 */ /* 0x001fca00078e0202 */
[----:B------:R-:W2:Y:S01]  /*0200*/  LDG.E R6, desc[UR4][R4.64] ;  /* 0x0000000404067981 */ /* 0x000ea2000c1e1900 */
[----:B------:R-:W-:Y:S01]  /*0210*/  BSSY.RECONVERGENT B1, `(.L_x_2) ;  /* 0x0000015000017945 */ /* 0x000fe20003800200 */
[----:B--2---:R-:W-:-:S13]  /*0220*/  ISETP.NE.AND P0, PT, R6, R13, PT ;  /* 0x0000000d0600720c */ /* 0x004fda0003f05270 */
[----:B------:R-:W-:Y:S01]  /*0230*/  @!P0 IADD3 R15, PT, PT, R15, 0x1, RZ ;  /* 0x000000010f0f8810 */ /* 0x000fe20007ffe0ff */
[----:B------:R-:W-:Y:S06]  /*0240*/  @!P0 BRA `(.L_x_3) ;  /* 0x0000000000448947 */ /* 0x000fec0003800000 */
[----:B------:R-:W-:-:S06]  /*0250*/  IMAD.WIDE R4, R17, 0x4, R2 ;  /* 0x0000000411047825 */ /* 0x000fcc00078e0202 */
[----:B------:R-:W2:Y:S02]  /*0260*/  LDG.E R5, desc[UR4][R4.64] ;  /* 0x0000000404057981 */ /* 0x000ea4000c1e1900 */
[----:B--2---:R-:W-:-:S13]  /*0270*/  ISETP.NE.AND P0, PT, R5, R11, PT ;  /* 0x0000000b0500720c */ /* 0x004fda0003f05270 */
[----:B------:R-:W-:Y:S01]  /*0280*/  @!P0 VIADD R17, R17, 0x1 ;  /* 0x0000000111118836 */ /* 0x000fe20000000000 */
[----:B------:R-:W-:Y:S06]  /*0290*/  @!P0 BRA `(.L_x_3) ;  /* 0x0000000000308947 */ /* 0x000fec0003800000 */
[----:B------:R-:W-:-:S13]  /*02a0*/  ISETP.GE.AND P0, PT, R6, R5, PT ;  /* 0x000000050600720c */ /* 0x000fda0003f06270 */
[----:B------:R-:W-:Y:S01]  /*02b0*/  @!P0 IADD3 R21, PT, PT, R21, 0x1, RZ ;  /* 0x0000000115158810 */ /* 0x000fe20007ffe0ff */
[----:B------:R-:W-:Y:S01]  /*02c0*/  @!P0 VIADD R15, R15, 0x1 ;  /* 0x000000010f0f8836 */ /* 0x000fe20000000000 */
[----:B------:R-:W-:Y:S06]  /*02d0*/  @!P0 BRA `(.L_x_3) ;  /* 0x0000000000208947 */ /* 0x000fec0003800000 */
[----:B------:R-:W-:-:S13]  /*02e0*/  ISETP.GE.AND P0, PT, R5, R6, PT ;  /* 0x000000060500720c */ /* 0x000fda0003f06270 */
[----:B------:R-:W-:Y:S02]  /*02f0*/  @P0 ISETP.NE.AND P1, PT, R6, R5, PT ;  /* 0x000000050600020c */ /* 0x000fe40003f25270 */
[----:B------:R-:W-:Y:S02]  /*0300*/  @!P0 IADD3 R17, PT, PT, R17, 0x1, RZ ;  /* 0x0000000111118810 */ /* 0x000fe40007ffe0ff */
[----:B------:R-:W-:Y:S02]  /*0310*/  @P0 SEL R4, RZ, 0x1, P1 ;  /* 0x00000001ff040807 */ /* 0x000fe40000800000 */
[----:B------:R-:W-:Y:S02]  /*0320*/  @!P0 IADD3 R21, PT, PT, R21, 0x1, RZ ;  /* 0x0000000115158810 */ /* 0x000fe40007ffe0ff */
[----:B------:R-:W-:Y:S01]  /*0330*/  @P0 IADD3 R17, PT, PT, R17, R4, RZ ;  /* 0x0000000411110210 */ /* 0x000fe20007ffe0ff */
[--C-:B------:R-:W-:Y:S02]  /*0340*/  @P0 IMAD.IADD R15, R15, 0x1, R4.reuse ;  /* 0x000000010f0f0824 */ /* 0x100fe400078e0204 */
[----:B------:R-:W-:-:S07]  /*0350*/  @P0 IMAD.IADD R19, R19, 0x1, R4 ;  /* 0x0000000113130824 */ /* 0x000fce00078e0204 */
.L_x_3:
[----:B------:R-:W-:Y:S05]  /*0360*/  BSYNC.RECONVERGENT B1 ;  /* 0x0000000000017941 */ /* 0x000fea0003800200 */
.L_x_2:
[----:B------:R-:W-:-:S04]  /*0370*/  ISETP.GE.AND P0, PT, R17, R12, PT ;  /* 0x0000000c1100720c */ /* 0x000fc80003f06270 */
[----:B------:R-:W-:-:S13]  /*0380*/  ISETP.LT.OR P0, PT, R15, R10, !P0 ;  /* 0x0000000a0f00720c */ /* 0x000fda0004701670 */
[----:B------:R-:W-:Y:S05]  /*0390*/  @P0 BRA `(.L_x_4) ;  /* 0xfffffffc00940947 */ /* 0x000fea000383ffff */
.L_x_1:
[----:B------:R-:W-:Y:S05]  /*03a0*/  BSYNC.RECONVERGENT B0 ;  /* 0x0000000000007941 */ /* 0x000fea0003800200 */
.L_x_0:
[----:B------:R-:W0:Y:S02]  /*03b0*/  LDC.64 R2, c[0x0][0x3a8] ;  /* 0x0000ea00ff027b82 */ /* 0x000e240000000a00 */
[----:B0-----:R-:W-:-:S05]  /*03c0*/  IMAD.WIDE R2, R0, 0x8, R2 ;  /* 0x0000000800027825 */ /* 0x001fca00078e0202 */
[----:B------:R-:W-:Y:S04]  /*03d0*/  STG.E desc[UR4][R2.64], R19 ;  /* 0x0000001302007986 */ /* 0x000fe8000c101904 */
[----:B------:R-:W-:Y:S01]  /*03e0*/  STG.E desc[UR4][R2.64+0x4], R21 ;  /* 0x0000041502007986 */ /* 0x000fe2000c101904 */
[----:B------:R-:W-:Y:S05]  /*03f0*/  EXIT ;  /* 0x000000000000794d */ /* 0x000fea0003800000 */
.L_x_5:
[----:B------:R-:W-:-:S00]  /*0400*/  BRA `(.L_x_5) ;  /* 0xfffffffc00fc7947 */ /* 0x000fc0000383ffff */
[----:B------:R-:W-:-:S00]  /*0410*/  NOP ;  /* 0x0000000000007918 */ /* 0x000fc00000000000 */
        /* <DEDUP_REMOVED lines=14> */
.L_x_6:


//--------------------- .nv.shared.reserved.0     --------------------------
	.section	.nv.shared.reserved.0,"aw",@nobits
	.weak		__nv_reservedSMEM_offset_0_alias
	.size		__nv_reservedSMEM_offset_0_alias, 0, 64
	.other		__nv_reservedSMEM_offset_0_alias,@"STO_CUDA_RESERVED_SHARED STV_DEFAULT"
__nv_reservedSMEM_offset_0_alias:
	.zero		0
	.zero		64


//--------------------- .nv.constant0._Z9graphletsPiiS_S_iP11EDGE_OUTPUT --------------------------
	.section	.nv.constant0._Z9graphletsPiiS_S_iP11EDGE_OUTPUT,"a",@progbits
	.sectionflags	@""
	.align	4
.nv.constant0._Z9graphletsPiiS_S_iP11EDGE_OUTPUT:
	.zero		944


//--------------------- SYMBOLS --------------------------

	.type		.nv.reservedSmem.offset0,@object
	.size		.nv.reservedSmem.offset0,0x4
